	.headerflags	@"EF_CUDA_TEXMODE_UNIFIED EF_CUDA_64BIT_ADDRESS EF_CUDA_SM89 EF_CUDA_VIRTUAL_SM(EF_CUDA_SM89)"
	.elftype	@"ET_EXEC"


//--------------------- .nv.info                  --------------------------
	.section	.nv.info,"",@"SHT_CUDA_INFO"
	.align	4


	//----- nvinfo : EIATTR_REGCOUNT
	.align		4
        /*0000*/ 	.byte	0x04, 0x2f
        /*0002*/ 	.short	(.L_8 - .L_7)
	.align		4
.L_7:
        /*0004*/ 	.word	index@(triton__0d1d2d3d4de5de)
        /*0008*/ 	.word	0x00000030


	//----- nvinfo : EIATTR_MAX_STACK_SIZE
	.align		4
.L_8:
        /*000c*/ 	.byte	0x04, 0x23
        /*000e*/ 	.short	(.L_10 - .L_9)
	.align		4
.L_9:
        /*0010*/ 	.word	index@($__internal_0_$__cuda_sm70_shflsync_bfly)
        /*0014*/ 	.word	0x00000000


	//----- nvinfo : EIATTR_MIN_STACK_SIZE
	.align		4
.L_10:
        /*0018*/ 	.byte	0x04, 0x12
        /*001a*/ 	.short	(.L_12 - .L_11)
	.align		4
.L_11:
        /*001c*/ 	.word	index@($__internal_0_$__cuda_sm70_shflsync_bfly)
        /*0020*/ 	.word	0x00000000


	//----- nvinfo : EIATTR_FRAME_SIZE
	.align		4
.L_12:
        /*0024*/ 	.byte	0x04, 0x11
        /*0026*/ 	.short	(.L_14 - .L_13)
	.align		4
.L_13:
        /*0028*/ 	.word	index@($__internal_0_$__cuda_sm70_shflsync_bfly)
        /*002c*/ 	.word	0x00000000


	//----- nvinfo : EIATTR_MAX_STACK_SIZE
	.align		4
.L_14:
        /*0030*/ 	.byte	0x04, 0x23
        /*0032*/ 	.short	(.L_16 - .L_15)
	.align		4
.L_15:
        /*0034*/ 	.word	index@(triton__0d1d2d3d4de5de)
        /*0038*/ 	.word	0x00000000


	//----- nvinfo : EIATTR_MIN_STACK_SIZE
	.align		4
.L_16:
        /*003c*/ 	.byte	0x04, 0x12
        /*003e*/ 	.short	(.L_18 - .L_17)
	.align		4
.L_17:
        /*0040*/ 	.word	index@(triton__0d1d2d3d4de5de)
        /*0044*/ 	.word	0x00000000


	//----- nvinfo : EIATTR_FRAME_SIZE
	.align		4
.L_18:
        /*0048*/ 	.byte	0x04, 0x11
        /*004a*/ 	.short	(.L_20 - .L_19)
	.align		4
.L_19:
        /*004c*/ 	.word	index@(triton__0d1d2d3d4de5de)
        /*0050*/ 	.word	0x00000000
.L_20:


//--------------------- .nv.info.triton__0d1d2d3d4de5de --------------------------
	.section	.nv.info.triton__0d1d2d3d4de5de,"",@"SHT_CUDA_INFO"
	.align	4


	//----- nvinfo : EIATTR_CUDA_API_VERSION
	.align		4
        /*0000*/ 	.byte	0x04, 0x37
        /*0002*/ 	.short	(.L_22 - .L_21)
.L_21:
        /*0004*/ 	.word	0x0000007b


	//----- nvinfo : EIATTR_PARAM_CBANK
	.align		4
.L_22:
        /*0008*/ 	.byte	0x04, 0x0a
        /*000a*/ 	.short	(.L_24 - .L_23)
	.align		4
.L_23:
        /*000c*/ 	.word	index@(.nv.constant0.triton__0d1d2d3d4de5de)
        /*0010*/ 	.short	0x0160
        /*0012*/ 	.short	0x0028


	//----- nvinfo : EIATTR_CBANK_PARAM_SIZE
	.align		4
.L_24:
        /*0014*/ 	.byte	0x03, 0x19
        /*0016*/ 	.short	0x0028


	//----- nvinfo : EIATTR_KPARAM_INFO
	.align		4
        /*0018*/ 	.byte	0x04, 0x17
        /*001a*/ 	.short	(.L_26 - .L_25)
.L_25:
        /*001c*/ 	.word	0x00000000
        /*0020*/ 	.short	0x0005
        /*0022*/ 	.short	0x0024
        /*0024*/ 	.byte	0x00, 0xf0, 0x11, 0x00


	//----- nvinfo : EIATTR_KPARAM_INFO
	.align		4
.L_26:
        /*0028*/ 	.byte	0x04, 0x17
        /*002a*/ 	.short	(.L_28 - .L_27)
.L_27:
        /*002c*/ 	.word	0x00000000
        /*0030*/ 	.short	0x0004
        /*0032*/ 	.short	0x0020
        /*0034*/ 	.byte	0x00, 0xf0, 0x11, 0x00


	//----- nvinfo : EIATTR_KPARAM_INFO
	.align		4
.L_28:
        /*0038*/ 	.byte	0x04, 0x17
        /*003a*/ 	.short	(.L_30 - .L_29)
.L_29:
        /*003c*/ 	.word	0x00000000
        /*0040*/ 	.short	0x0003
        /*0042*/ 	.short	0x0018
        /*0044*/ 	.byte	0x00, 0xf0, 0x21, 0x00


	//----- nvinfo : EIATTR_KPARAM_INFO
	.align		4
.L_30:
        /*0048*/ 	.byte	0x04, 0x17
        /*004a*/ 	.short	(.L_32 - .L_31)
.L_31:
        /*004c*/ 	.word	0x00000000
        /*0050*/ 	.short	0x0002
        /*0052*/ 	.short	0x0010
        /*0054*/ 	.byte	0x00, 0xf0, 0x21, 0x00


	//----- nvinfo : EIATTR_KPARAM_INFO
	.align		4
.L_32:
        /*0058*/ 	.byte	0x04, 0x17
        /*005a*/ 	.short	(.L_34 - .L_33)
.L_33:
        /*005c*/ 	.word	0x00000000
        /*0060*/ 	.short	0x0001
        /*0062*/ 	.short	0x0008
        /*0064*/ 	.byte	0x00, 0xf0, 0x21, 0x00


	//----- nvinfo : EIATTR_KPARAM_INFO
	.align		4
.L_34:
        /*0068*/ 	.byte	0x04, 0x17
        /*006a*/ 	.short	(.L_36 - .L_35)
.L_35:
        /*006c*/ 	.word	0x00000000
        /*0070*/ 	.short	0x0000
        /*0072*/ 	.short	0x0000
        /*0074*/ 	.byte	0x00, 0xf0, 0x21, 0x00


	//----- nvinfo : EIATTR_MAXREG_COUNT
	.align		4
.L_36:
        /*0078*/ 	.byte	0x03, 0x1b
        /*007a*/ 	.short	0x00ff


	//----- nvinfo : EIATTR_EXTERNS
	.align		4
        /*007c*/ 	.byte	0x04, 0x0f
        /*007e*/ 	.short	(.L_38 - .L_37)


	//   ....[0]....
	.align		4
.L_37:
        /*0080*/ 	.word	index@(__assertfail)


	//----- nvinfo : EIATTR_COOP_GROUP_MASK_REGIDS
	.align		4
.L_38:
        /*0084*/ 	.byte	0x04, 0x29
        /*0086*/ 	.short	(.L_40 - .L_39)


	//   ....[0]....
.L_39:
        /*0088*/ 	.word	0xffffffff


	//   ....[1]....
        /*008c*/ 	.word	0xffffffff


	//   ....[2]....
        /*0090*/ 	.word	0xffffffff


	//   ....[3]....
        /*0094*/ 	.word	0xffffffff


	//   ....[4]....
        /*0098*/ 	.word	0xffffffff


	//   ....[5]....
        /*009c*/ 	.word	0xffffffff


	//   ....[6]....
        /*00a0*/ 	.word	0xffffffff


	//   ....[7]....
        /*00a4*/ 	.word	0xffffffff


	//   ....[8]....
        /*00a8*/ 	.word	0xffffffff


	//   ....[9]....
        /*00ac*/ 	.word	0xffffffff


	//   ....[10]....
        /*00b0*/ 	.word	0xffffffff


	//   ....[11]....
        /*00b4*/ 	.word	0xffffffff


	//   ....[12]....
        /*00b8*/ 	.word	0xffffffff


	//----- nvinfo : EIATTR_COOP_GROUP_INSTR_OFFSETS
	.align		4
.L_40:
        /*00bc*/ 	.byte	0x04, 0x28
        /*00be*/ 	.short	(.L_42 - .L_41)


	//   ....[0]....
.L_41:
        /*00c0*/ 	.word	0x00000850


	//   ....[1]....
        /*00c4*/ 	.word	0x00000870


	//   ....[2]....
        /*00c8*/ 	.word	0x00000890


	//   ....[3]....
        /*00cc*/ 	.word	0x000008b0


	//   ....[4]....
        /*00d0*/ 	.word	0x000008d0


	//   ....[5]....
        /*00d4*/ 	.word	0x000009b0


	//   ....[6]....
        /*00d8*/ 	.word	0x000009d0


	//   ....[7]....
        /*00dc*/ 	.word	0x000009f0


	//   ....[8]....
        /*00e0*/ 	.word	0x00001160


	//   ....[9]....
        /*00e4*/ 	.word	0x000011a0


	//   ....[10]....
        /*00e8*/ 	.word	0x000011e0


	//   ....[11]....
        /*00ec*/ 	.word	0x00001220


	//   ....[12]....
        /*00f0*/ 	.word	0x00001260


	//----- nvinfo : EIATTR_EXIT_INSTR_OFFSETS
	.align		4
.L_42:
        /*00f4*/ 	.byte	0x04, 0x1c
        /*00f6*/ 	.short	(.L_44 - .L_43)


	//   ....[0]....
.L_43:
        /*00f8*/ 	.word	0x000010c0


	//----- nvinfo : EIATTR_MAX_THREADS
	.align		4
.L_44:
        /*00fc*/ 	.byte	0x04, 0x05
        /*00fe*/ 	.short	(.L_46 - .L_45)
.L_45:
        /*0100*/ 	.word	0x00000100
        /*0104*/ 	.word	0x00000001
        /*0108*/ 	.word	0x00000001


	//----- nvinfo : EIATTR_CRS_STACK_SIZE
	.align		4
.L_46:
        /*010c*/ 	.byte	0x04, 0x1e
        /*010e*/ 	.short	(.L_48 - .L_47)
.L_47:
        /*0110*/ 	.word	0x00000000
.L_48:


//--------------------- .nv.rel.action            --------------------------
	.section	.nv.rel.action,"",@"SHT_CUDA_RELOCINFO"
	.align	8
	.sectionentsize	8
        /*0000*/ 	.byte	0x73, 0x00, 0x00, 0x00, 0x00, 0x00, 0x00, 0x00, 0x00, 0x00, 0x00, 0x11, 0x25, 0x00, 0x05, 0x36


//--------------------- .nv.constant0.triton__0d1d2d3d4de5de --------------------------
	.section	.nv.constant0.triton__0d1d2d3d4de5de,"a",@progbits
	.align	4
.nv.constant0.triton__0d1d2d3d4de5de:
	.zero		392


//--------------------- .text.triton__0d1d2d3d4de5de --------------------------
	.section	.text.triton__0d1d2d3d4de5de,"ax",@progbits
	.sectionflags	@"SHF_BARRIERS=1"
	.sectioninfo	@"SHI_REGISTERS=48"
	.align	128
        .global         triton__0d1d2d3d4de5de
        .type           triton__0d1d2d3d4de5de,@function
        .size           triton__0d1d2d3d4de5de,(.L_x_7 - triton__0d1d2d3d4de5de)
        .other          triton__0d1d2d3d4de5de,@"STO_CUDA_ENTRY STV_DEFAULT"
triton__0d1d2d3d4de5de:
.text.triton__0d1d2d3d4de5de:
[----:B------:R-:W-:-:S02]  /*0000*/  MOV R1, c[0x0][0x28] ;  /* 0x00000a0000017a02 */ /* 0x000fc40000000f00 */
[----:B------:R-:W0:Y:S01]  /*0010*/  S2R R22, SR_CTAID.X ;  /* 0x0000000000167919 */ /* 0x000e220000002500 */
[----:B------:R-:W-:Y:S01]  /*0020*/  MOV R5, 0x8 ;  /* 0x0000000800057802 */ /* 0x000fe20000000f00 */
[----:B------:R-:W-:-:S04]  /*0030*/  ULDC.64 UR36, c[0x0][0x118] ;  /* 0x0000460000247ab9 */ /* 0x000fc80000000a00 */
[----:B0-----:R-:W-:-:S06]  /*0040*/  IMAD.WIDE R4, R22, R5, c[0x0][0x160] ;  /* 0x0000580016047625 */ /* 0x001fcc00078e0205 */
[----:B------:R-:W2:Y:S01]  /*0050*/  LDG.E.EL.64 R4, [R4.64] ;  /* 0x0000002404047981 */ /* 0x000ea2000c2e1b00 */
[----:B------:R-:W-:Y:S01]  /*0060*/  MOV R39, 0x3800 ;  /* 0x0000380000277802 */ /* 0x000fe20000000f00 */
[----:B------:R-:W-:Y:S02]  /*0070*/  UMOV UR42, 32@lo(assertMessage_0) ;  /* 0x00000000002a7882 */ /* 0x000fe40000000000 */
[----:B------:R-:W0:Y:S01]  /*0080*/  S2R R2, SR_TID.X ;  /* 0x0000000000027919 */ /* 0x000e220000002100 */
[----:B------:R-:W-:Y:S02]  /*0090*/  UMOV UR43, 32@hi(assertMessage_0) ;  /* 0x00000000002b7882 */ /* 0x000fe40000000000 */
[----:B------:R-:W-:Y:S02]  /*00a0*/  UMOV UR40, 32@lo(assertFile_0) ;  /* 0x0000000000287882 */ /* 0x000fe40000000000 */
[----:B------:R-:W-:Y:S02]  /*00b0*/  UMOV UR41, 32@hi(assertFile_0) ;  /* 0x0000000000297882 */ /* 0x000fe40000000000 */
[----:B------:R-:W-:-:S02]  /*00c0*/  UMOV UR38, 32@lo(assertFunc_0) ;  /* 0x0000000000267882 */ /* 0x000fc40000000000 */
[----:B------:R-:W-:Y:S01]  /*00d0*/  UMOV UR39, 32@hi(assertFunc_0) ;  /* 0x0000000000277882 */ /* 0x000fe20000000000 */
[----:B0-----:R-:W-:-:S04]  /*00e0*/  SHF.L.U32 R24, R2, 0x3, RZ ;  /* 0x0000000302187819 */ /* 0x001fc800000006ff */
[----:B------:R-:W-:Y:S02]  /*00f0*/  LOP3.LUT R24, R24, 0x7f8, RZ, 0xc0, !PT ;  /* 0x000007f818187812 */ /* 0x000fe400078ec0ff */
[----:B--2---:R-:W-:Y:S02]  /*0100*/  IADD3 R3, P1, R4, 0x46600, RZ ;  /* 0x0004660004037810 */ /* 0x004fe40007f3e0ff */
[----:B------:R-:W-:-:S03]  /*0110*/  ISETP.GE.AND P0, PT, R5, RZ, PT ;  /* 0x000000ff0500720c */ /* 0x000fc60003f06270 */
[----:B------:R-:W-:Y:S01]  /*0120*/  IMAD.X R7, RZ, RZ, R5, P1 ;  /* 0x000000ffff077224 */ /* 0x000fe200008e0605 */
[----:B------:R-:W-:-:S04]  /*0130*/  SEL R38, R3, R4, !P0 ;  /* 0x0000000403267207 */ /* 0x000fc80004000000 */
[----:B------:R-:W-:Y:S02]  /*0140*/  SEL R0, R7, R5, !P0 ;  /* 0x0000000507007207 */ /* 0x000fe40004000000 */
[----:B------:R-:W-:-:S03]  /*0150*/  PLOP3.LUT P0, PT, PT, PT, PT, 0x80, 0x0 ;  /* 0x000000000000781c */ /* 0x000fc60003f0f070 */
[----:B------:R-:W-:Y:S01]  /*0160*/  IMAD R37, R0, 0x3800, RZ ;  /* 0x0000380000257824 */ /* 0x000fe200078e02ff */
[----:B------:R-:W-:Y:S02]  /*0170*/  P2R R31, PR, RZ, 0x1 ;  /* 0x00000001ff1f7803 */ /* 0x000fe40000000000 */
[C---:B------:R-:W-:Y:S01]  /*0180*/  ISETP.GE.U32.AND P0, PT, R38.reuse, 0x46600, PT ;  /* 0x000466002600780c */ /* 0x040fe20003f06070 */
[----:B------:R-:W-:-:S03]  /*0190*/  IMAD.WIDE.U32 R38, R38, R39, c[0x0][0x168] ;  /* 0x00005a0026267625 */ /* 0x000fc600078e0027 */
[----:B------:R-:W-:Y:S01]  /*01a0*/  ISETP.GE.U32.AND.EX P1, PT, R0, RZ, PT, P0 ;  /* 0x000000ff0000720c */ /* 0x000fe20003f26100 */
[----:B------:R-:W-:-:S03]  /*01b0*/  IMAD.IADD R37, R39, 0x1, R37 ;  /* 0x0000000127257824 */ /* 0x000fc600078e0225 */
[----:B------:R-:W-:-:S09]  /*01c0*/  P2R R25, PR, RZ, 0x2 ;  /* 0x00000002ff197803 */ /* 0x000fd20000000000 */
[----:B------:R-:W-:Y:S05]  /*01d0*/  @!P1 BRA `(.L_x_0) ;  /* 0x000000c000009947 */ /* 0x000fea0003800000 */
[----:B------:R-:W-:Y:S01]  /*01e0*/  MOV R4, UR42 ;  /* 0x0000002a00047c02 */ /* 0x000fe20008000f00 */
[----:B------:R-:W-:Y:S01]  /*01f0*/  IMAD.U32 R6, RZ, RZ, UR40 ;  /* 0x00000028ff067e24 */ /* 0x000fe2000f8e00ff */
[----:B------:R-:W-:Y:S01]  /*0200*/  MOV R5, UR43 ;  /* 0x0000002b00057c02 */ /* 0x000fe20008000f00 */
[----:B------:R-:W-:Y:S01]  /*0210*/  IMAD.U32 R10, RZ, RZ, UR38 ;  /* 0x00000026ff0a7e24 */ /* 0x000fe2000f8e00ff */
[----:B------:R-:W-:Y:S01]  /*0220*/  MOV R7, UR41 ;  /* 0x0000002900077c02 */ /* 0x000fe20008000f00 */
[----:B------:R-:W-:Y:S01]  /*0230*/  IMAD.MOV.U32 R13, RZ, RZ, RZ ;  /* 0x000000ffff0d7224 */ /* 0x000fe200078e00ff */
[----:B------:R-:W-:Y:S02]  /*0240*/  MOV R8, 0x373 ;  /* 0x0000037300087802 */ /* 0x000fe40000000f00 */
[----:B------:R-:W-:Y:S02]  /*0250*/  MOV R11, UR39 ;  /* 0x00000027000b7c02 */ /* 0x000fe40008000f00 */
[----:B------:R-:W-:-:S02]  /*0260*/  MOV R12, 0x1 ;  /* 0x00000001000c7802 */ /* 0x000fc40000000f00 */
[----:B------:R-:W-:Y:S02]  /*0270*/  MOV R20, 32@lo((triton__0d1d2d3d4de5de + .L_x_0@srel)) ;  /* 0x0000000000147802 */ /* 0x000fe40000000f00 */
[----:B------:R-:W-:-:S04]  /*0280*/  MOV R21, 32@hi((triton__0d1d2d3d4de5de + .L_x_0@srel)) ;  /* 0x0000000000157802 */ /* 0x000fc80000000f00 */
[----:B------:R-:W-:Y:S05]  /*0290*/  CALL.ABS.NOINC `(__assertfail) ;  /* 0x0000000000007943 */ /* 0x000fea0003c00000 */
.L_x_0:
[----:B------:R-:W-:Y:S02]  /*02a0*/  MOV R36, R38 ;  /* 0x0000002600247202 */ /* 0x000fe40000000f00 */
[----:B------:R-:W-:-:S03]  /*02b0*/  ISETP.NE.AND P6, PT, R25, RZ, PT ;  /* 0x000000ff1900720c */ /* 0x000fc60003fc5270 */
[----:B------:R-:W-:-:S05]  /*02c0*/  IMAD.WIDE.U32 R44, R24, 0x4, R36 ;  /* 0x00000004182c7825 */ /* 0x000fca00078e0024 */
[----:B------:R-:W2:Y:S04]  /*02d0*/  LDG.E.EL.128 R8, [R44.64] ;  /* 0x000000242c087981 */ /* 0x000ea8000c2e1d00 */
[----:B------:R-:W3:Y:S01]  /*02e0*/  LDG.E.EL.128 R4, [R44.64+0x10] ;  /* 0x000010242c047981 */ /* 0x000ee2000c2e1d00 */
[----:B------:R-:W-:Y:S02]  /*02f0*/  SHF.R.U32.HI R29, RZ, 0x5, R2 ;  /* 0x00000005ff1d7819 */ /* 0x000fe40000011602 */
[----:B------:R-:W-:Y:S01]  /*0300*/  LOP3.LUT R30, R24, 0x800, RZ, 0xfc, !PT ;  /* 0x00000800181e7812 */ /* 0x000fe200078efcff */
[----:B--2---:R-:W-:Y:S01]  /*0310*/  FMUL R8, R8, 59.866519927978515625 ;  /* 0x426f775108087820 */ /* 0x004fe20000400000 */
[----:B------:R-:W-:Y:S01]  /*0320*/  FMUL R9, R9, 59.866519927978515625 ;  /* 0x426f775109097820 */ /* 0x000fe20000400000 */
[----:B------:R-:W-:Y:S01]  /*0330*/  FMUL R11, R11, 59.866519927978515625 ;  /* 0x426f77510b0b7820 */ /* 0x000fe20000400000 */
[----:B------:R-:W-:Y:S01]  /*0340*/  FMUL R10, R10, 59.866519927978515625 ;  /* 0x426f77510a0a7820 */ /* 0x000fe20000400000 */
[----:B---3--:R-:W-:Y:S01]  /*0350*/  FMUL R5, R5, 59.866519927978515625 ;  /* 0x426f775105057820 */ /* 0x008fe20000400000 */
[----:B------:R-:W-:Y:S01]  /*0360*/  FMUL R4, R4, 59.866519927978515625 ;  /* 0x426f775104047820 */ /* 0x000fe20000400000 */
[----:B------:R-:W-:Y:S01]  /*0370*/  FMUL R7, R7, 59.866519927978515625 ;  /* 0x426f775107077820 */ /* 0x000fe20000400000 */
[----:B------:R-:W-:Y:S01]  /*0380*/  FMUL R6, R6, 59.866519927978515625 ;  /* 0x426f775106067820 */ /* 0x000fe20000400000 */
[----:B------:R-:W-:Y:S01]  /*0390*/  FMUL R28, R9, R9 ;  /* 0x00000009091c7220 */ /* 0x000fe20000400000 */
[----:B------:R-:W-:Y:S01]  /*03a0*/  FMUL R27, R8, R8 ;  /* 0x00000008081b7220 */ /* 0x000fe20000400000 */
[----:B------:R-:W-:Y:S01]  /*03b0*/  FMUL R26, R10, R10 ;  /* 0x0000000a0a1a7220 */ /* 0x000fe20000400000 */
[----:B------:R-:W-:Y:S01]  /*03c0*/  FMUL R23, R11, R11 ;  /* 0x0000000b0b177220 */ /* 0x000fe20000400000 */
[----:B------:R-:W-:Y:S01]  /*03d0*/  FMUL R19, R4, R4 ;  /* 0x0000000404137220 */ /* 0x000fe20000400000 */
[----:B------:R-:W-:Y:S01]  /*03e0*/  FMUL R18, R5, R5 ;  /* 0x0000000505127220 */ /* 0x000fe20000400000 */
[----:B------:R-:W-:Y:S01]  /*03f0*/  FMUL R17, R6, R6 ;  /* 0x0000000606117220 */ /* 0x000fe20000400000 */
[----:B------:R-:W-:Y:S01]  /*0400*/  FMUL R16, R7, R7 ;  /* 0x0000000707107220 */ /* 0x000fe20000400000 */
[----:B------:R-:W-:Y:S05]  /*0410*/  @!P6 BRA `(.L_x_1) ;  /* 0x000000c00000e947 */ /* 0x000fea0003800000 */
[----:B------:R-:W-:Y:S01]  /*0420*/  MOV R4, UR42 ;  /* 0x0000002a00047c02 */ /* 0x000fe20008000f00 */
[----:B------:R-:W-:Y:S01]  /*0430*/  IMAD.U32 R5, RZ, RZ, UR43 ;  /* 0x0000002bff057e24 */ /* 0x000fe2000f8e00ff */
[----:B------:R-:W-:Y:S01]  /*0440*/  MOV R6, UR40 ;  /* 0x0000002800067c02 */ /* 0x000fe20008000f00 */
[----:B------:R-:W-:Y:S01]  /*0450*/  IMAD.MOV.U32 R8, RZ, RZ, 0x373 ;  /* 0x00000373ff087424 */ /* 0x000fe200078e00ff */
[----:B------:R-:W-:Y:S01]  /*0460*/  MOV R7, UR41 ;  /* 0x0000002900077c02 */ /* 0x000fe20008000f00 */
[----:B------:R-:W-:Y:S01]  /*0470*/  IMAD.MOV.U32 R12, RZ, RZ, 0x1 ;  /* 0x00000001ff0c7424 */ /* 0x000fe200078e00ff */
[----:B------:R-:W-:-:S02]  /*0480*/  MOV R10, UR38 ;  /* 0x00000026000a7c02 */ /* 0x000fc40008000f00 */
[----:B------:R-:W-:Y:S02]  /*0490*/  MOV R11, UR39 ;  /* 0x00000027000b7c02 */ /* 0x000fe40008000f00 */
[----:B------:R-:W-:Y:S02]  /*04a0*/  MOV R13, RZ ;  /* 0x000000ff000d7202 */ /* 0x000fe40000000f00 */
[----:B------:R-:W-:Y:S02]  /*04b0*/  MOV R20, 32@lo((triton__0d1d2d3d4de5de + .L_x_1@srel)) ;  /* 0x0000000000147802 */ /* 0x000fe40000000f00 */
[----:B------:R-:W-:-:S04]  /*04c0*/  MOV R21, 32@hi((triton__0d1d2d3d4de5de + .L_x_1@srel)) ;  /* 0x0000000000157802 */ /* 0x000fc80000000f00 */
[----:B------:R-:W-:Y:S05]  /*04d0*/  CALL.ABS.NOINC `(__assertfail) ;  /* 0x0000000000007943 */ /* 0x000fea0003c00000 */
.L_x_1:
[----:B------:R-:W-:Y:S01]  /*04e0*/  ISETP.GE.U32.AND P0, PT, R30, 0xe00, PT ;  /* 0x00000e001e00780c */ /* 0x000fe20003f06070 */
[----:B------:R-:W-:Y:S01]  /*04f0*/  CS2R R4, SRZ ;  /* 0x0000000000047805 */ /* 0x000fe2000001ff00 */
[----:B------:R-:W-:Y:S01]  /*0500*/  CS2R R6, SRZ ;  /* 0x0000000000067805 */ /* 0x000fe2000001ff00 */
[----:B------:R-:W-:Y:S01]  /*0510*/  CS2R R8, SRZ ;  /* 0x0000000000087805 */ /* 0x000fe2000001ff00 */
[----:B------:R-:W-:-:S09]  /*0520*/  CS2R R10, SRZ ;  /* 0x00000000000a7805 */ /* 0x000fd2000001ff00 */
[----:B------:R-:W2:Y:S04]  /*0530*/  @!P0 LDG.E.EL.128 R4, [R44.64+0x2000] ;  /* 0x002000242c048981 */ /* 0x000ea8000c2e1d00 */
[----:B------:R-:W3:Y:S01]  /*0540*/  @!P0 LDG.E.EL.128 R8, [R44.64+0x2010] ;  /* 0x002010242c088981 */ /* 0x000ee2000c2e1d00 */
[----:B--2---:R-:W-:Y:S02]  /*0550*/  SEL R3, R5, RZ, !P0 ;  /* 0x000000ff05037207 */ /* 0x004fe40004000000 */
[----:B------:R-:W-:Y:S02]  /*0560*/  SEL R0, R4, RZ, !P0 ;  /* 0x000000ff04007207 */ /* 0x000fe40004000000 */
[----:B------:R-:W-:Y:S01]  /*0570*/  SEL R5, R7, RZ, !P0 ;  /* 0x000000ff07057207 */ /* 0x000fe20004000000 */
[----:B------:R-:W-:Y:S01]  /*0580*/  FMUL R3, R3, 59.866519927978515625 ;  /* 0x426f775103037820 */ /* 0x000fe20000400000 */
[----:B------:R-:W-:Y:S01]  /*0590*/  SEL R4, R6, RZ, !P0 ;  /* 0x000000ff06047207 */ /* 0x000fe20004000000 */
[----:B------:R-:W-:Y:S01]  /*05a0*/  FMUL R0, R0, 59.866519927978515625 ;  /* 0x426f775100007820 */ /* 0x000fe20000400000 */
[----:B---3--:R-:W-:Y:S01]  /*05b0*/  SEL R8, R8, RZ, !P0 ;  /* 0x000000ff08087207 */ /* 0x008fe20004000000 */
[----:B------:R-:W-:Y:S01]  /*05c0*/  FMUL R5, R5, 59.866519927978515625 ;  /* 0x426f775105057820 */ /* 0x000fe20000400000 */
[----:B------:R-:W-:Y:S01]  /*05d0*/  FMUL R3, R3, R3 ;  /* 0x0000000303037220 */ /* 0x000fe20000400000 */
[----:B------:R-:W-:Y:S01]  /*05e0*/  FMUL R4, R4, 59.866519927978515625 ;  /* 0x426f775104047820 */ /* 0x000fe20000400000 */
[----:B------:R-:W-:Y:S01]  /*05f0*/  FMUL R0, R0, R0 ;  /* 0x0000000000007220 */ /* 0x000fe20000400000 */
[----:B------:R-:W-:Y:S01]  /*0600*/  FMUL R5, R5, R5 ;  /* 0x0000000505057220 */ /* 0x000fe20000400000 */
[----:B------:R-:W-:Y:S01]  /*0610*/  SEL R9, R9, RZ, !P0 ;  /* 0x000000ff09097207 */ /* 0x000fe20004000000 */
[----:B------:R-:W-:Y:S01]  /*0620*/  FMUL R4, R4, R4 ;  /* 0x0000000404047220 */ /* 0x000fe20000400000 */
[----:B------:R-:W-:Y:S01]  /*0630*/  FSEL R3, R3, -RZ, !P0 ;  /* 0x800000ff03037208 */ /* 0x000fe20004000000 */
[----:B------:R-:W-:Y:S01]  /*0640*/  FMUL R8, R8, 59.866519927978515625 ;  /* 0x426f775108087820 */ /* 0x000fe20000400000 */
[----:B------:R-:W-:Y:S01]  /*0650*/  FSEL R0, R0, -RZ, !P0 ;  /* 0x800000ff00007208 */ /* 0x000fe20004000000 */
[----:B------:R-:W-:Y:S01]  /*0660*/  FMUL R9, R9, 59.866519927978515625 ;  /* 0x426f775109097820 */ /* 0x000fe20000400000 */
[----:B------:R-:W-:Y:S01]  /*0670*/  FSEL R6, R5, -RZ, !P0 ;  /* 0x800000ff05067208 */ /* 0x000fe20004000000 */
[----:B------:R-:W-:Y:S01]  /*0680*/  FADD R3, R28, R3 ;  /* 0x000000031c037221 */ /* 0x000fe20000000000 */
[----:B------:R-:W-:Y:S01]  /*0690*/  FSEL R5, R4, -RZ, !P0 ;  /* 0x800000ff04057208 */ /* 0x000fe20004000000 */
[----:B------:R-:W-:Y:S01]  /*06a0*/  FADD R0, R27, R0 ;  /* 0x000000001b007221 */ /* 0x000fe20000000000 */
[----:B------:R-:W-:Y:S01]  /*06b0*/  SEL R10, R10, RZ, !P0 ;  /* 0x000000ff0a0a7207 */ /* 0x000fe20004000000 */
[----:B------:R-:W-:Y:S01]  /*06c0*/  FMUL R8, R8, R8 ;  /* 0x0000000808087220 */ /* 0x000fe20000400000 */
[----:B------:R-:W-:Y:S01]  /*06d0*/  SEL R11, R11, RZ, !P0 ;  /* 0x000000ff0b0b7207 */ /* 0x000fe20004000000 */
[----:B------:R-:W-:Y:S01]  /*06e0*/  FADD R5, R26, R5 ;  /* 0x000000051a057221 */ /* 0x000fe20000000000 */
[----:B------:R-:W-:Y:S01]  /*06f0*/  FADD R0, R3, R0 ;  /* 0x0000000003007221 */ /* 0x000fe20000000000 */
[----:B------:R-:W-:Y:S01]  /*0700*/  FMUL R10, R10, 59.866519927978515625 ;  /* 0x426f77510a0a7820 */ /* 0x000fe20000400000 */
[----:B------:R-:W-:Y:S01]  /*0710*/  FMUL R9, R9, R9 ;  /* 0x0000000909097220 */ /* 0x000fe20000400000 */
[----:B------:R-:W-:Y:S01]  /*0720*/  FSEL R8, R8, -RZ, !P0 ;  /* 0x800000ff08087208 */ /* 0x000fe20004000000 */
[----:B------:R-:W-:Y:S01]  /*0730*/  FADD R6, R23, R6 ;  /* 0x0000000617067221 */ /* 0x000fe20000000000 */
[----:B------:R-:W-:Y:S01]  /*0740*/  FADD R5, R5, R0 ;  /* 0x0000000005057221 */ /* 0x000fe20000000000 */
[----:B------:R-:W-:Y:S01]  /*0750*/  FMUL R11, R11, 59.866519927978515625 ;  /* 0x426f77510b0b7820 */ /* 0x000fe20000400000 */
[----:B------:R-:W-:Y:S01]  /*0760*/  FMUL R10, R10, R10 ;  /* 0x0000000a0a0a7220 */ /* 0x000fe20000400000 */
[----:B------:R-:W-:Y:S01]  /*0770*/  FSEL R9, R9, -RZ, !P0 ;  /* 0x800000ff09097208 */ /* 0x000fe20004000000 */
[----:B------:R-:W-:Y:S01]  /*0780*/  FADD R5, R6, R5 ;  /* 0x0000000506057221 */ /* 0x000fe20000000000 */
[----:B------:R-:W-:Y:S01]  /*0790*/  FADD R8, R19, R8 ;  /* 0x0000000813087221 */ /* 0x000fe20000000000 */
[----:B------:R-:W-:Y:S01]  /*07a0*/  FMUL R11, R11, R11 ;  /* 0x0000000b0b0b7220 */ /* 0x000fe20000400000 */
[----:B------:R-:W-:Y:S01]  /*07b0*/  FSEL R10, R10, -RZ, !P0 ;  /* 0x800000ff0a0a7208 */ /* 0x000fe20004000000 */
[----:B------:R-:W-:Y:S01]  /*07c0*/  FADD R9, R18, R9 ;  /* 0x0000000912097221 */ /* 0x000fe20000000000 */
[----:B------:R-:W-:-:S02]  /*07d0*/  FADD R8, R8, R5 ;  /* 0x0000000508087221 */ /* 0x000fc40000000000 */
[----:B------:R-:W-:Y:S01]  /*07e0*/  FSEL R11, R11, -RZ, !P0 ;  /* 0x800000ff0b0b7208 */ /* 0x000fe20004000000 */
[----:B------:R-:W-:Y:S01]  /*07f0*/  FADD R10, R17, R10 ;  /* 0x0000000a110a7221 */ /* 0x000fe20000000000 */
[----:B------:R-:W-:-:S03]  /*0800*/  FADD R9, R9, R8 ;  /* 0x0000000809097221 */ /* 0x000fc60000000000 */
[----:B------:R-:W-:Y:S01]  /*0810*/  FADD R11, R16, R11 ;  /* 0x0000000b100b7221 */ /* 0x000fe20000000000 */
[----:B------:R-:W-:-:S04]  /*0820*/  FADD R10, R10, R9 ;  /* 0x000000090a0a7221 */ /* 0x000fc80000000000 */
[----:B------:R-:W-:Y:S01]  /*0830*/  FADD R11, R11, R10 ;  /* 0x0000000a0b0b7221 */ /* 0x000fe20000000000 */
[----:B------:R-:W-:Y:S05]  /*0840*/  BRA.DIV ~URZ, `(.L_x_3) ;  /* 0x000008c27f007947 */ /* 0x000fea000b800000 */
[----:B------:R-:W0:Y:S02]  /*0850*/  SHFL.BFLY PT, R0, R11, 0x10, 0x1f ;  /* 0x0e001f000b007f89 */ /* 0x000e2400000e0000 */
[----:B0-----:R-:W-:-:S05]  /*0860*/  FADD R0, R11, R0 ;  /* 0x000000000b007221 */ /* 0x001fca0000000000 */
[----:B------:R-:W0:Y:S02]  /*0870*/  SHFL.BFLY PT, R3, R0, 0x8, 0x1f ;  /* 0x0d001f0000037f89 */ /* 0x000e2400000e0000 */
[----:B0-----:R-:W-:-:S05]  /*0880*/  FADD R3, R0, R3 ;  /* 0x0000000300037221 */ /* 0x001fca0000000000 */
[----:B------:R-:W0:Y:S02]  /*0890*/  SHFL.BFLY PT, R4, R3, 0x4, 0x1f ;  /* 0x0c801f0003047f89 */ /* 0x000e2400000e0000 */
[----:B0-----:R-:W-:-:S05]  /*08a0*/  FADD R4, R3, R4 ;  /* 0x0000000403047221 */ /* 0x001fca0000000000 */
[----:B------:R-:W0:Y:S02]  /*08b0*/  SHFL.BFLY PT, R5, R4, 0x2, 0x1f ;  /* 0x0c401f0004057f89 */ /* 0x000e2400000e0000 */
[----:B0-----:R-:W-:-:S05]  /*08c0*/  FADD R6, R4, R5 ;  /* 0x0000000504067221 */ /* 0x001fca0000000000 */
[----:B------:R0:W1:Y:S02]  /*08d0*/  SHFL.BFLY PT, R5, R6, 0x1, 0x1f ;  /* 0x0c201f0006057f89 */ /* 0x00006400000e0000 */
.L_x_5:
[----:B------:R-:W-:Y:S01]  /*08e0*/  LOP3.LUT P0, RZ, R2, 0x1f, RZ, 0xc0, !PT ;  /* 0x0000001f02ff7812 */ /* 0x000fe2000780c0ff */
[----:B-1----:R-:W-:Y:S01]  /*08f0*/  FADD R5, R5, R6 ;  /* 0x0000000605057221 */ /* 0x002fe20000000000 */
[----:B------:R-:W-:Y:S01]  /*0900*/  SHF.L.U32 R0, R29, 0x2, RZ ;  /* 0x000000021d007819 */ /* 0x000fe200000006ff */
[----:B------:R-:W-:Y:S03]  /*0910*/  WARPSYNC 0xffffffff ;  /* 0xffffffff00007948 */ /* 0x000fe60003800000 */
[----:B------:R-:W-:-:S07]  /*0920*/  LOP3.LUT R0, R0, 0x1c, RZ, 0xe2, !PT ;  /* 0x0000001c00007812 */ /* 0x000fce00078ee2ff */
[----:B------:R1:W-:Y:S02]  /*0930*/  @!P0 STS [R0], R5 ;  /* 0x0000000500008388 */ /* 0x0003e40000000800 */
[----:B------:R-:W-:Y:S06]  /*0940*/  BAR.SYNC 0x0 ;  /* 0x0000000000007b1d */ /* 0x000fec0000000000 */
[----:B------:R-:W-:Y:S01]  /*0950*/  ISETP.GE.AND P0, PT, R2, 0x8, PT ;  /* 0x000000080200780c */ /* 0x000fe20003f06270 */
[----:B0-----:R-:W-:Y:S01]  /*0960*/  IMAD.MOV.U32 R7, RZ, RZ, 0x39924925 ;  /* 0x39924925ff077424 */ /* 0x001fe200078e00ff */
[----:B------:R-:W-:-:S11]  /*0970*/  MOV R27, RZ ;  /* 0x000000ff001b7202 */ /* 0x000fd60000000f00 */
[----:B-1----:R-:W0:Y:S01]  /*0980*/  @!P0 LDS R0, [R2.X4] ;  /* 0x0000000002008984 */ /* 0x002e220000004800 */
[----:B------:R-:W-:-:S04]  /*0990*/  LOP3.LUT P0, RZ, R2, 0x7, RZ, 0xc0, !PT ;  /* 0x0000000702ff7812 */ /* 0x000fc8000780c0ff */
[----:B------:R-:W-:Y:S01]  /*09a0*/  ISETP.LT.AND P0, PT, R2, 0x8, !P0 ;  /* 0x000000080200780c */ /* 0x000fe20004701270 */
[----:B0-----:R-:W0:Y:S02]  /*09b0*/  SHFL.BFLY PT, R3, R0, 0x4, 0x1f ;  /* 0x0c801f0000037f89 */ /* 0x001e2400000e0000 */
[----:B0-----:R-:W-:-:S05]  /*09c0*/  FADD R3, R0, R3 ;  /* 0x0000000300037221 */ /* 0x001fca0000000000 */
[----:B------:R-:W0:Y:S02]  /*09d0*/  SHFL.BFLY PT, R4, R3, 0x2, 0x1f ;  /* 0x0c401f0003047f89 */ /* 0x000e2400000e0000 */
[----:B0-----:R-:W-:-:S05]  /*09e0*/  FADD R4, R3, R4 ;  /* 0x0000000403047221 */ /* 0x001fca0000000000 */
[----:B------:R-:W0:Y:S02]  /*09f0*/  SHFL.BFLY PT, R5, R4, 0x1, 0x1f ;  /* 0x0c201f0004057f89 */ /* 0x000e2400000e0000 */
[----:B0-----:R-:W-:-:S05]  /*0a00*/  FADD R5, R4, R5 ;  /* 0x0000000504057221 */ /* 0x001fca0000000000 */
[----:B------:R-:W-:Y:S04]  /*0a10*/  @P0 STS [R2.X4], R5 ;  /* 0x0000000502000388 */ /* 0x000fe80000004800 */
[----:B------:R-:W-:Y:S06]  /*0a20*/  BAR.SYNC 0x0 ;  /* 0x0000000000007b1d */ /* 0x000fec0000000000 */
[----:B------:R-:W0:Y:S02]  /*0a30*/  LDS R6, [RZ] ;  /* 0x00000000ff067984 */ /* 0x000e240000000800 */
[----:B0-----:R-:W-:-:S04]  /*0a40*/  FFMA R6, R6, R7, 9.9999997473787516356e-06 ;  /* 0x3727c5ac06067423 */ /* 0x001fc80000000007 */
[----:B------:R0:W1:Y:S03]  /*0a50*/  MUFU.RSQ R23, R6 ;  /* 0x0000000600177308 */ /* 0x0000660000001400 */
.L_x_4:
[----:B------:R-:W-:Y:S01]  /*0a60*/  LOP3.LUT R19, R27, R24, RZ, 0xfc, !PT ;  /* 0x000000181b137212 */ /* 0x000fe200078efcff */
[----:B------:R-:W-:Y:S01]  /*0a70*/  IMAD.MOV.U32 R14, RZ, RZ, 0x4 ;  /* 0x00000004ff0e7424 */ /* 0x000fe200078e00ff */
[----:B------:R-:W-:Y:S01]  /*0a80*/  IADD3 R0, P0, R24, R27, RZ ;  /* 0x0000001b18007210 */ /* 0x000fe20007f1e0ff */
[----:B------:R-:W-:Y:S01]  /*0a90*/  CS2R R8, SRZ ;  /* 0x0000000000087805 */ /* 0x000fe2000001ff00 */
[C---:B------:R-:W-:Y:S01]  /*0aa0*/  ISETP.GE.U32.AND P1, PT, R19.reuse, 0xe00, PT ;  /* 0x00000e001300780c */ /* 0x040fe20003f26070 */
[----:B------:R-:W-:Y:S01]  /*0ab0*/  CS2R R10, SRZ ;  /* 0x00000000000a7805 */ /* 0x000fe2000001ff00 */
[----:B0-----:R-:W-:Y:S01]  /*0ac0*/  IADD3.X R3, RZ, RZ, RZ, P0, !PT ;  /* 0x000000ffff037210 */ /* 0x001fe200007fe4ff */
[----:B------:R-:W-:Y:S01]  /*0ad0*/  CS2R R4, SRZ ;  /* 0x0000000000047805 */ /* 0x000fe2000001ff00 */
[----:B------:R-:W-:Y:S01]  /*0ae0*/  LEA R12, P0, R0, c[0x0][0x170], 0x2 ;  /* 0x00005c00000c7a11 */ /* 0x000fe200078010ff */
[----:B0-----:R-:W-:Y:S01]  /*0af0*/  CS2R R6, SRZ ;  /* 0x0000000000067805 */ /* 0x001fe2000001ff00 */
[----:B------:R-:W-:Y:S01]  /*0b00*/  IMAD.WIDE.U32 R14, R19, R14, c[0x0][0x170] ;  /* 0x00005c00130e7625 */ /* 0x000fe200078e000e */
[----:B------:R-:W-:-:S02]  /*0b10*/  ISETP.NE.AND P2, PT, R25, RZ, PT ;  /* 0x000000ff1900720c */ /* 0x000fc40003f45270 */
[----:B------:R-:W-:-:S04]  /*0b20*/  LEA.HI.X R13, R0, c[0x0][0x174], R3, 0x2, P0 ;  /* 0x00005d00000d7a11 */ /* 0x000fc800000f1403 */
[----:B------:R-:W2:Y:S04]  /*0b30*/  @!P1 LDG.E.EL.128 R8, [R14.64] ;  /* 0x000000240e089981 */ /* 0x000ea8000c2e1d00 */
[----:B------:R-:W3:Y:S01]  /*0b40*/  @!P1 LDG.E.EL.128 R4, [R12.64+0x10] ;  /* 0x000010240c049981 */ /* 0x000ee2000c2e1d00 */
[----:B--2---:R-:W-:Y:S02]  /*0b50*/  SEL R18, R8, RZ, !P1 ;  /* 0x000000ff08127207 */ /* 0x004fe40004800000 */
[----:B------:R-:W-:Y:S02]  /*0b60*/  SEL R17, R9, RZ, !P1 ;  /* 0x000000ff09117207 */ /* 0x000fe40004800000 */
[----:B------:R-:W-:Y:S02]  /*0b70*/  SEL R16, R10, RZ, !P1 ;  /* 0x000000ff0a107207 */ /* 0x000fe40004800000 */
[----:B------:R-:W-:-:S02]  /*0b80*/  SEL R2, R11, RZ, !P1 ;  /* 0x000000ff0b027207 */ /* 0x000fc40004800000 */
[----:B---3--:R-:W-:Y:S02]  /*0b90*/  SEL R26, R4, RZ, !P1 ;  /* 0x000000ff041a7207 */ /* 0x008fe40004800000 */
[----:B------:R-:W-:Y:S02]  /*0ba0*/  SEL R28, R5, RZ, !P1 ;  /* 0x000000ff051c7207 */ /* 0x000fe40004800000 */
[----:B------:R-:W-:Y:S02]  /*0bb0*/  SEL R29, R6, RZ, !P1 ;  /* 0x000000ff061d7207 */ /* 0x000fe40004800000 */
[----:B------:R-:W-:Y:S01]  /*0bc0*/  SEL R30, R7, RZ, !P1 ;  /* 0x000000ff071e7207 */ /* 0x000fe20004800000 */
[----:B------:R-:W-:Y:S05]  /*0bd0*/  @!P2 BRA `(.L_x_2) ;  /* 0x000001200000a947 */ /* 0x000fea0003800000 */
[----:B------:R-:W-:Y:S01]  /*0be0*/  UMOV UR8, 32@lo(assertMessage_1) ;  /* 0x0000000000087882 */ /* 0x000fe20000000000 */
[----:B------:R-:W-:Y:S01]  /*0bf0*/  MOV R8, 0x373 ;  /* 0x0000037300087802 */ /* 0x000fe20000000f00 */
[----:B------:R-:W-:Y:S01]  /*0c00*/  UMOV UR9, 32@hi(assertMessage_1) ;  /* 0x0000000000097882 */ /* 0x000fe20000000000 */
[----:B------:R-:W-:Y:S01]  /*0c10*/  MOV R12, 0x1 ;  /* 0x00000001000c7802 */ /* 0x000fe20000000f00 */
[----:B------:R-:W-:Y:S01]  /*0c20*/  UMOV UR6, 32@lo(assertFile_1) ;  /* 0x0000000000067882 */ /* 0x000fe20000000000 */
[----:B------:R-:W-:Y:S01]  /*0c30*/  IMAD.MOV.U32 R13, RZ, RZ, RZ ;  /* 0x000000ffff0d7224 */ /* 0x000fe200078e00ff */
[----:B------:R-:W-:Y:S01]  /*0c40*/  UMOV UR7, 32@hi(assertFile_1) ;  /* 0x0000000000077882 */ /* 0x000fe20000000000 */
[----:B------:R-:W-:Y:S01]  /*0c50*/  MOV R4, UR8 ;  /* 0x0000000800047c02 */ /* 0x000fe20008000f00 */
[----:B------:R-:W-:Y:S01]  /*0c60*/  UMOV UR4, 32@lo(assertFunc_1) ;  /* 0x0000000000047882 */ /* 0x000fe20000000000 */
[----:B------:R-:W-:Y:S01]  /*0c70*/  MOV R5, UR9 ;  /* 0x0000000900057c02 */ /* 0x000fe20008000f00 */
[----:B------:R-:W-:Y:S01]  /*0c80*/  UMOV UR5, 32@hi(assertFunc_1) ;  /* 0x0000000000057882 */ /* 0x000fe20000000000 */
[----:B------:R-:W-:Y:S01]  /*0c90*/  IMAD.U32 R6, RZ, RZ, UR6 ;  /* 0x00000006ff067e24 */ /* 0x000fe2000f8e00ff */
[----:B------:R-:W-:Y:S01]  /*0ca0*/  MOV R7, UR7 ;  /* 0x0000000700077c02 */ /* 0x000fe20008000f00 */
[----:B------:R-:W-:Y:S01]  /*0cb0*/  IMAD.U32 R11, RZ, RZ, UR5 ;  /* 0x00000005ff0b7e24 */ /* 0x000fe2000f8e00ff */
[----:B------:R-:W-:-:S02]  /*0cc0*/  MOV R10, UR4 ;  /* 0x00000004000a7c02 */ /* 0x000fc40008000f00 */
[----:B------:R-:W-:Y:S02]  /*0cd0*/  MOV R20, 32@lo((triton__0d1d2d3d4de5de + .L_x_2@srel)) ;  /* 0x0000000000147802 */ /* 0x000fe40000000f00 */
[----:B------:R-:W-:-:S04]  /*0ce0*/  MOV R21, 32@hi((triton__0d1d2d3d4de5de + .L_x_2@srel)) ;  /* 0x0000000000157802 */ /* 0x000fc80000000f00 */
[----:B-1----:R-:W-:Y:S05]  /*0cf0*/  CALL.ABS.NOINC `(__assertfail) ;  /* 0x0000000000007943 */ /* 0x002fea0003c00000 */
.L_x_2:
[----:B------:R-:W-:Y:S01]  /*0d00*/  ISETP.GE.U32.AND P0, PT, R19, 0xe00, PT ;  /* 0x00000e001300780c */ /* 0x000fe20003f06070 */
[----:B------:R-:W-:Y:S01]  /*0d10*/  CS2R R4, SRZ ;  /* 0x0000000000047805 */ /* 0x000fe2000001ff00 */
[----:B------:R-:W-:Y:S01]  /*0d20*/  LEA R14, P1, R27, R44, 0x2 ;  /* 0x0000002c1b0e7211 */ /* 0x000fe200078210ff */
[----:B------:R-:W-:Y:S01]  /*0d30*/  CS2R R6, SRZ ;  /* 0x0000000000067805 */ /* 0x000fe2000001ff00 */
[----:B------:R-:W-:Y:S02]  /*0d40*/  ISETP.NE.AND P6, PT, R31, RZ, PT ;  /* 0x000000ff1f00720c */ /* 0x000fe40003fc5270 */
[----:B------:R-:W-:Y:S02]  /*0d50*/  LEA.HI.X R15, R27, R45, RZ, 0x2, P1 ;  /* 0x0000002d1b0f7211 */ /* 0x000fe400008f14ff */
[----:B------:R-:W-:-:S05]  /*0d60*/  LEA R12, P1, R19, R38, 0x2 ;  /* 0x00000026130c7211 */ /* 0x000fca00078210ff */
[----:B------:R0:W2:Y:S01]  /*0d70*/  @!P0 LDG.E.EF.128 R4, [R14.64+0x10] ;  /* 0x000010240e048981 */ /* 0x0000a2000c0e1d00 */
[----:B------:R-:W-:Y:S01]  /*0d80*/  CS2R R8, SRZ ;  /* 0x0000000000087805 */ /* 0x000fe2000001ff00 */
[----:B------:R-:W-:Y:S01]  /*0d90*/  CS2R R10, SRZ ;  /* 0x00000000000a7805 */ /* 0x000fe2000001ff00 */
[----:B------:R-:W-:-:S05]  /*0da0*/  LEA.HI.X R13, R19, R37, RZ, 0x2, P1 ;  /* 0x00000025130d7211 */ /* 0x000fca00008f14ff */
[----:B------:R-:W3:Y:S01]  /*0db0*/  @!P0 LDG.E.EF.128 R8, [R12.64] ;  /* 0x000000240c088981 */ /* 0x000ee2000c0e1d00 */
[----:B------:R-:W-:Y:S01]  /*0dc0*/  FADD R3, R26, 1 ;  /* 0x3f8000001a037421 */ /* 0x000fe20000000000 */
[----:B0-----:R-:W-:Y:S01]  /*0dd0*/  FADD R15, R28, 1 ;  /* 0x3f8000001c0f7421 */ /* 0x001fe20000000000 */
[----:B------:R-:W-:Y:S01]  /*0de0*/  FADD R21, R30, 1 ;  /* 0x3f8000001e157421 */ /* 0x000fe20000000000 */
[----:B------:R-:W-:Y:S01]  /*0df0*/  FADD R17, R17, 1 ;  /* 0x3f80000011117421 */ /* 0x000fe20000000000 */
[----:B------:R-:W-:Y:S01]  /*0e00*/  FADD R14, R29, 1 ;  /* 0x3f8000001d0e7421 */ /* 0x000fe20000000000 */
        /* <DEDUP_REMOVED lines=8> */
[C---:B-1----:R-:W-:Y:S01]  /*0e90*/  FMUL R4, R23.reuse, R4 ;  /* 0x0000000417047220 */ /* 0x042fe20000400000 */
[----:B------:R-:W-:Y:S01]  /*0ea0*/  FMUL R6, R6, 59.866519927978515625 ;  /* 0x426f775106067820 */ /* 0x000fe20000400000 */
[C---:B------:R-:W-:Y:S01]  /*0eb0*/  FMUL R0, R23.reuse, R0 ;  /* 0x0000000017007220 */ /* 0x040fe20000400000 */
[C---:B------:R-:W-:Y:S01]  /*0ec0*/  FMUL R12, R23.reuse, R12 ;  /* 0x0000000c170c7220 */ /* 0x040fe20000400000 */
[----:B------:R-:W-:Y:S01]  /*0ed0*/  SEL R10, R10, RZ, !P0 ;  /* 0x000000ff0a0a7207 */ /* 0x000fe20004000000 */
[----:B------:R-:W-:Y:S01]  /*0ee0*/  FMUL R7, R23, R6 ;  /* 0x0000000617077220 */ /* 0x000fe20000400000 */
[----:B------:R-:W-:Y:S01]  /*0ef0*/  FMUL R6, R4, R3 ;  /* 0x0000000304067220 */ /* 0x000fe20000400000 */
[----:B------:R-:W-:Y:S01]  /*0f00*/  FMUL R3, R0, R15 ;  /* 0x0000000f00037220 */ /* 0x000fe20000400000 */
[----:B------:R-:W-:Y:S01]  /*0f10*/  FMUL R0, R12, R21 ;  /* 0x000000150c007220 */ /* 0x000fe20000400000 */
[----:B------:R-:W-:Y:S01]  /*0f20*/  SEL R4, R9, RZ, !P0 ;  /* 0x000000ff09047207 */ /* 0x000fe20004000000 */
[----:B------:R-:W-:Y:S01]  /*0f30*/  FADD R5, R18, 1 ;  /* 0x3f80000012057421 */ /* 0x000fe20000000000 */
[----:B------:R-:W-:Y:S01]  /*0f40*/  SEL R12, R11, RZ, !P0 ;  /* 0x000000ff0b0c7207 */ /* 0x000fe20004000000 */
[----:B------:R-:W-:Y:S01]  /*0f50*/  FADD R11, R2, 1 ;  /* 0x3f800000020b7421 */ /* 0x000fe20000000000 */
[----:B------:R-:W-:Y:S01]  /*0f60*/  FMUL R2, R8, 59.866519927978515625 ;  /* 0x426f775108027820 */ /* 0x000fe20000400000 */
[----:B------:R-:W-:Y:S01]  /*0f70*/  FMUL R4, R4, 59.866519927978515625 ;  /* 0x426f775104047820 */ /* 0x000fe20000400000 */
[----:B------:R-:W-:Y:S01]  /*0f80*/  FMUL R8, R10, 59.866519927978515625 ;  /* 0x426f77510a087820 */ /* 0x000fe20000400000 */
[----:B------:R-:W-:Y:S01]  /*0f90*/  FMUL R10, R12, 59.866519927978515625 ;  /* 0x426f77510c0a7820 */ /* 0x000fe20000400000 */
[C---:B------:R-:W-:Y:S01]  /*0fa0*/  FMUL R2, R23.reuse, R2 ;  /* 0x0000000217027220 */ /* 0x040fe20000400000 */
[----:B------:R-:W-:Y:S01]  /*0fb0*/  FADD R9, R16, 1 ;  /* 0x3f80000010097421 */ /* 0x000fe20000000000 */
[C---:B------:R-:W-:Y:S01]  /*0fc0*/  FMUL R4, R23.reuse, R4 ;  /* 0x0000000417047220 */ /* 0x040fe20000400000 */
[C---:B------:R-:W-:Y:S01]  /*0fd0*/  FMUL R8, R23.reuse, R8 ;  /* 0x0000000817087220 */ /* 0x040fe20000400000 */
[----:B------:R-:W-:Y:S01]  /*0fe0*/  FMUL R10, R23, R10 ;  /* 0x0000000a170a7220 */ /* 0x000fe20000400000 */
[----:B------:R-:W-:Y:S01]  /*0ff0*/  FMUL R2, R2, R5 ;  /* 0x0000000502027220 */ /* 0x000fe20000400000 */
[----:B------:R-:W-:Y:S01]  /*1000*/  FMUL R17, R4, R17 ;  /* 0x0000001104117220 */ /* 0x000fe20000400000 */
[----:B------:R-:W-:Y:S01]  /*1010*/  FMUL R5, R8, R9 ;  /* 0x0000000908057220 */ /* 0x000fe20000400000 */
[----:B------:R-:W-:Y:S01]  /*1020*/  FMUL R7, R7, R14 ;  /* 0x0000000e07077220 */ /* 0x000fe20000400000 */
[----:B------:R-:W-:Y:S01]  /*1030*/  FMUL R10, R10, R11 ;  /* 0x0000000b0a0a7220 */ /* 0x000fe20000400000 */
[----:B------:R-:W-:Y:S01]  /*1040*/  F2FP.BF16.F32.PACK_AB R6, R3, R6 ;  /* 0x000000060306723e */ /* 0x000fe200000010ff */
[----:B------:R-:W-:Y:S01]  /*1050*/  IMAD R3, R22, 0xe00, R19 ;  /* 0x00000e0016037824 */ /* 0x000fe200078e0213 */
[----:B------:R-:W-:-:S02]  /*1060*/  MOV R8, 0x2 ;  /* 0x0000000200087802 */ /* 0x000fc40000000f00 */
[----:B------:R-:W-:Y:S02]  /*1070*/  F2FP.BF16.F32.PACK_AB R4, R17, R2 ;  /* 0x000000021104723e */ /* 0x000fe400000010ff */
[----:B------:R-:W-:Y:S01]  /*1080*/  F2FP.BF16.F32.PACK_AB R7, R0, R7 ;  /* 0x000000070007723e */ /* 0x000fe200000010ff */
[----:B------:R-:W-:Y:S01]  /*1090*/  IMAD.WIDE R2, R3, R8, c[0x0][0x178] ;  /* 0x00005e0003027625 */ /* 0x000fe200078e0208 */
[----:B------:R-:W-:-:S05]  /*10a0*/  F2FP.BF16.F32.PACK_AB R5, R10, R5 ;  /* 0x000000050a05723e */ /* 0x000fca00000010ff */
[----:B------:R0:W-:Y:S01]  /*10b0*/  @!P0 STG.E.128 [R2.64], R4 ;  /* 0x0000000402008986 */ /* 0x0001e2000c101d24 */
[----:B------:R-:W-:Y:S05]  /*10c0*/  @!P6 EXIT ;  /* 0x000000000000e94d */ /* 0x000fea0003800000 */
[----:B------:R-:W-:Y:S02]  /*10d0*/  PLOP3.LUT P0, PT, PT, PT, PT, 0x8, 0x0 ;  /* 0x000000000000781c */ /* 0x000fe40003f0e170 */
[----:B------:R-:W-:Y:S02]  /*10e0*/  MOV R27, 0x800 ;  /* 0x00000800001b7802 */ /* 0x000fe40000000f00 */
[----:B------:R-:W-:Y:S01]  /*10f0*/  P2R R31, PR, RZ, 0x1 ;  /* 0x00000001ff1f7803 */ /* 0x000fe20000000000 */
[----:B------:R-:W-:Y:S05]  /*1100*/  BRA `(.L_x_4) ;  /* 0xfffff95000007947 */ /* 0x000fea000383ffff */
.L_x_3:
[----:B------:R-:W-:Y:S01]  /*1110*/  MOV R6, R11 ;  /* 0x0000000b00067202 */ /* 0x000fe20000000f00 */
[----:B------:R-:W-:Y:S01]  /*1120*/  IMAD.MOV.U32 R3, RZ, RZ, 0x10 ;  /* 0x00000010ff037424 */ /* 0x000fe200078e00ff */
[----:B------:R-:W-:Y:S02]  /*1130*/  MOV R7, 0x1f ;  /* 0x0000001f00077802 */ /* 0x000fe40000000f00 */
[----:B------:R-:W-:-:S02]  /*1140*/  MOV R8, 0xffffffff ;  /* 0xffffffff00087802 */ /* 0x000fc40000000f00 */
[----:B------:R-:W-:-:S02]  /*1150*/  MOV R4, 0x1170 ;  /* 0x0000117000047802 */ /* 0x000fc40000000f00 */
[----:B------:R-:W-:Y:S05]  /*1160*/  CALL.REL.NOINC `($__internal_0_$__cuda_sm70_shflsync_bfly) ;  /* 0x0000012000007944 */ /* 0x000fea0003c00000 */
[----:B01----:R-:W-:Y:S01]  /*1170*/  FADD R6, R11, R0 ;  /* 0x000000000b067221 */ /* 0x003fe20000000000 */
[----:B------:R-:W-:Y:S01]  /*1180*/  IMAD.MOV.U32 R3, RZ, RZ, 0x8 ;  /* 0x00000008ff037424 */ /* 0x000fe200078e00ff */
[----:B------:R-:W-:-:S02]  /*1190*/  MOV R4, 0x11b0 ;  /* 0x000011b000047802 */ /* 0x000fc40000000f00 */
[----:B------:R-:W-:Y:S05]  /*11a0*/  CALL.REL.NOINC `($__internal_0_$__cuda_sm70_shflsync_bfly) ;  /* 0x000000e000007944 */ /* 0x000fea0003c00000 */
[----:B01----:R-:W-:Y:S01]  /*11b0*/  FADD R6, R6, R0 ;  /* 0x0000000006067221 */ /* 0x003fe20000000000 */
[----:B------:R-:W-:Y:S02]  /*11c0*/  MOV R3, 0x4 ;  /* 0x0000000400037802 */ /* 0x000fe40000000f00 */
[----:B------:R-:W-:-:S02]  /*11d0*/  MOV R4, 0x11f0 ;  /* 0x000011f000047802 */ /* 0x000fc40000000f00 */
[----:B------:R-:W-:Y:S05]  /*11e0*/  CALL.REL.NOINC `($__internal_0_$__cuda_sm70_shflsync_bfly) ;  /* 0x000000a000007944 */ /* 0x000fea0003c00000 */
[----:B01----:R-:W-:Y:S01]  /*11f0*/  FADD R6, R6, R0 ;  /* 0x0000000006067221 */ /* 0x003fe20000000000 */
[----:B------:R-:W-:Y:S02]  /*1200*/  MOV R3, 0x2 ;  /* 0x0000000200037802 */ /* 0x000fe40000000f00 */
[----:B------:R-:W-:-:S02]  /*1210*/  MOV R4, 0x1230 ;  /* 0x0000123000047802 */ /* 0x000fc40000000f00 */
[----:B------:R-:W-:Y:S05]  /*1220*/  CALL.REL.NOINC `($__internal_0_$__cuda_sm70_shflsync_bfly) ;  /* 0x0000006000007944 */ /* 0x000fea0003c00000 */
[----:B01----:R-:W-:Y:S01]  /*1230*/  FADD R6, R6, R0 ;  /* 0x0000000006067221 */ /* 0x003fe20000000000 */
[----:B------:R-:W-:Y:S01]  /*1240*/  IMAD.MOV.U32 R3, RZ, RZ, 0x1 ;  /* 0x00000001ff037424 */ /* 0x000fe200078e00ff */
[----:B------:R-:W-:-:S02]  /*1250*/  MOV R4, 0x1270 ;  /* 0x0000127000047802 */ /* 0x000fc40000000f00 */
[----:B------:R-:W-:Y:S05]  /*1260*/  CALL.REL.NOINC `($__internal_0_$__cuda_sm70_shflsync_bfly) ;  /* 0x0000002000007944 */ /* 0x000fea0003c00000 */
[----:B-1----:R-:W-:Y:S01]  /*1270*/  MOV R5, R0 ;  /* 0x0000000000057202 */ /* 0x002fe20000000f00 */
[----:B------:R-:W-:Y:S05]  /*1280*/  BRA `(.L_x_5) ;  /* 0xfffff65000007947 */ /* 0x000fea000383ffff */
        .weak           $__internal_0_$__cuda_sm70_shflsync_bfly
        .type           $__internal_0_$__cuda_sm70_shflsync_bfly,@function
        .size           $__internal_0_$__cuda_sm70_shflsync_bfly,(.L_x_7 - $__internal_0_$__cuda_sm70_shflsync_bfly)
$__internal_0_$__cuda_sm70_shflsync_bfly:
[----:B------:R-:W-:Y:S01]  /*1290*/  MOV R5, 0x0 ;  /* 0x0000000000057802 */ /* 0x000fe20000000f00 */
[----:B------:R-:W-:Y:S04]  /*12a0*/  WARPSYNC R8 ;  /* 0x0000000800007348 */ /* 0x000fe80003800000 */
[----:B------:R0:W1:Y:S01]  /*12b0*/  SHFL.BFLY PT, R0, R6, R3, R7 ;  /* 0x0c00000306007389 */ /* 0x00006200000e0007 */
[----:B------:R-:W-:Y:S05]  /*12c0*/  RET.REL.NODEC R4 `(triton__0d1d2d3d4de5de) ;  /* 0xffffed3004007950 */ /* 0x000fea0003c3ffff */
.L_x_6:
[----:B------:R-:W-:-:S00]  /*12d0*/  BRA `(.L_x_6) ;  /* 0xfffffff000007947 */ /* 0x000fc0000383ffff */
[----:B------:R-:W-:-:S00]  /*12e0*/  NOP ;  /* 0x0000000000007918 */ /* 0x000fc00000000000 */
        /* <DEDUP_REMOVED lines=9> */
.L_x_7:


//--------------------- .nv.global.init           --------------------------
	.section	.nv.global.init,"aw",@progbits
.nv.global.init:
	.type		_$_str,@object
	.size		_$_str,(assertFunc_1 - _$_str)
_$_str:
        /*0000*/ 	.byte	0x5f, 0x5f, 0x43, 0x55, 0x44, 0x41, 0x5f, 0x46, 0x54, 0x5a, 0x00
	.type		assertFunc_1,@object
	.size		assertFunc_1,(assertFunc_0 - assertFunc_1)
assertFunc_1:
        /*000b*/ 	.byte	0x5f, 0x63, 0x61, 0x6c, 0x6c, 0x5f, 0x77, 0x69, 0x74, 0x68, 0x5f, 0x66, 0x72, 0x61, 0x6d, 0x65
        /*001b*/ 	.byte	0x73, 0x5f, 0x72, 0x65, 0x6d, 0x6f, 0x76, 0x65, 0x64
	.type		assertFunc_0,@object
	.size		assertFunc_0,(assertFile_0 - assertFunc_0)
assertFunc_0:
        /*0024*/ 	.byte	0x5f, 0x63, 0x61, 0x6c, 0x6c, 0x5f, 0x77, 0x69, 0x74, 0x68, 0x5f, 0x66, 0x72, 0x61, 0x6d, 0x65
        /*0034*/ 	.byte	0x73, 0x5f, 0x72, 0x65, 0x6d, 0x6f, 0x76, 0x65, 0x64
	.type		assertFile_0,@object
	.size		assertFile_0,(assertFile_1 - assertFile_0)
assertFile_0:
        /*003d*/ 	.byte	0x3c, 0x66, 0x72, 0x6f, 0x7a, 0x65, 0x6e, 0x20, 0x69, 0x6d, 0x70, 0x6f, 0x72, 0x74, 0x6c, 0x69
        /*004d*/ 	.byte	0x62, 0x2e, 0x5f, 0x62, 0x6f, 0x6f, 0x74, 0x73, 0x74, 0x72, 0x61, 0x70, 0x5f, 0x65, 0x78, 0x74
        /*005d*/ 	.byte	0x65, 0x72, 0x6e, 0x61, 0x6c, 0x3e
	.type		assertFile_1,@object
	.size		assertFile_1,(assertMessage_0 - assertFile_1)
assertFile_1:
        /*0063*/ 	.byte	0x3c, 0x66, 0x72, 0x6f, 0x7a, 0x65, 0x6e, 0x20, 0x69, 0x6d, 0x70, 0x6f, 0x72, 0x74, 0x6c, 0x69
        /*0073*/ 	.byte	0x62, 0x2e, 0x5f, 0x62, 0x6f, 0x6f, 0x74, 0x73, 0x74, 0x72, 0x61, 0x70, 0x5f, 0x65, 0x78, 0x74
        /*0083*/ 	.byte	0x65, 0x72, 0x6e, 0x61, 0x6c, 0x3e
	.type		assertMessage_0,@object
	.size		assertMessage_0,(assertMessage_1 - assertMessage_0)
assertMessage_0:
        /*0089*/ 	.byte	0x69, 0x6e, 0x64, 0x65, 0x78, 0x20, 0x6f, 0x75, 0x74, 0x20, 0x6f, 0x66, 0x20, 0x62, 0x6f, 0x75
        /*0099*/ 	.byte	0x6e, 0x64, 0x73, 0x3a, 0x20, 0x30, 0x20, 0x3c, 0x3d, 0x20, 0x74, 0x6d, 0x70, 0x33, 0x20, 0x3c
        /*00a9*/ 	.byte	0x20, 0x32, 0x38, 0x38, 0x32, 0x35, 0x36
	.type		assertMessage_1,@object
	.size		assertMessage_1,(.L_2 - assertMessage_1)
assertMessage_1:
        /*00b0*/ 	.byte	0x69, 0x6e, 0x64, 0x65, 0x78, 0x20, 0x6f, 0x75, 0x74, 0x20, 0x6f, 0x66, 0x20, 0x62, 0x6f, 0x75
        /*00c0*/ 	.byte	0x6e, 0x64, 0x73, 0x3a, 0x20, 0x30, 0x20, 0x3c, 0x3d, 0x20, 0x74, 0x6d, 0x70, 0x31, 0x33, 0x20
        /*00d0*/ 	.byte	0x3c, 0x20, 0x32, 0x38, 0x38, 0x32, 0x35, 0x36
.L_2:


//--------------------- .nv.shared.triton__0d1d2d3d4de5de --------------------------
	.section	.nv.shared.triton__0d1d2d3d4de5de,"aw",@nobits
	.align	16


//--------------------- SYMBOLS --------------------------

	.type		__assertfail,@function
